//
// Generated by NVIDIA NVVM Compiler
//
// Compiler Build ID: CL-36424714
// Cuda compilation tools, release 13.0, V13.0.88
// Based on NVVM 20.0.0
//

.version 9.0
.target sm_100
.address_size 64

	// .globl	_Z9addKernelPiPKiS1_

.visible .entry _Z9addKernelPiPKiS1_(
	.param .u64 .ptr .align 1 _Z9addKernelPiPKiS1__param_0,
	.param .u64 .ptr .align 1 _Z9addKernelPiPKiS1__param_1,
	.param .u64 .ptr .align 1 _Z9addKernelPiPKiS1__param_2
)
{
	.reg .b32 	%r<8>;
	.reg .b64 	%rd<11>;

	ld.param.u64 	%rd1, [_Z9addKernelPiPKiS1__param_0];
	ld.param.u64 	%rd2, [_Z9addKernelPiPKiS1__param_1];
	ld.param.u64 	%rd3, [_Z9addKernelPiPKiS1__param_2];
	cvta.to.global.u64 	%rd4, %rd1;
	cvta.to.global.u64 	%rd5, %rd3;
	cvta.to.global.u64 	%rd6, %rd2;
	mov.u32 	%r1, %tid.x;
	mov.u32 	%r2, %ctaid.x;
	mov.u32 	%r3, %ntid.x;
	mad.lo.s32 	%r4, %r2, %r3, %r1;
	mul.wide.s32 	%rd7, %r4, 4;
	add.s64 	%rd8, %rd6, %rd7;
	ld.global.u32 	%r5, [%rd8];
	add.s64 	%rd9, %rd5, %rd7;
	ld.global.u32 	%r6, [%rd9];
	add.s32 	%r7, %r6, %r5;
	add.s64 	%rd10, %rd4, %rd7;
	st.global.u32 	[%rd10], %r7;
	ret;

}
	// .globl	_Z17addMarticesKernelPPiPPKiS3_
.visible .entry _Z17addMarticesKernelPPiPPKiS3_(
	.param .u64 .ptr .align 1 _Z17addMarticesKernelPPiPPKiS3__param_0,
	.param .u64 .ptr .align 1 _Z17addMarticesKernelPPiPPKiS3__param_1,
	.param .u64 .ptr .align 1 _Z17addMarticesKernelPPiPPKiS3__param_2
)
{
	.reg .b32 	%r<8>;
	.reg .b64 	%rd<21>;

	ld.param.u64 	%rd1, [_Z17addMarticesKernelPPiPPKiS3__param_0];
	ld.param.u64 	%rd2, [_Z17addMarticesKernelPPiPPKiS3__param_1];
	ld.param.u64 	%rd3, [_Z17addMarticesKernelPPiPPKiS3__param_2];
	cvta.to.global.u64 	%rd4, %rd1;
	cvta.to.global.u64 	%rd5, %rd3;
	cvta.to.global.u64 	%rd6, %rd2;
	mov.u32 	%r1, %tid.x;
	mov.u32 	%r2, %tid.y;
	mov.u32 	%r3, %ntid.x;
	mad.lo.s32 	%r4, %r2, %r3, %r1;
	mul.wide.u32 	%rd7, %r4, 8;
	add.s64 	%rd8, %rd6, %rd7;
	ld.global.u64 	%rd9, [%rd8];
	cvta.to.global.u64 	%rd10, %rd9;
	mul.wide.u32 	%rd11, %r2, 4;
	add.s64 	%rd12, %rd10, %rd11;
	ld.global.u32 	%r5, [%rd12];
	add.s64 	%rd13, %rd5, %rd7;
	ld.global.u64 	%rd14, [%rd13];
	cvta.to.global.u64 	%rd15, %rd14;
	add.s64 	%rd16, %rd15, %rd11;
	ld.global.u32 	%r6, [%rd16];
	add.s32 	%r7, %r6, %r5;
	add.s64 	%rd17, %rd4, %rd7;
	ld.global.u64 	%rd18, [%rd17];
	cvta.to.global.u64 	%rd19, %rd18;
	add.s64 	%rd20, %rd19, %rd11;
	st.global.u32 	[%rd20], %r7;
	ret;

}


// ===== COMPILED SASS (sm_100) =====

	.target	sm_100

	.elftype	@"ET_EXEC"


//--------------------- .note.nv.tkinfo           --------------------------
	.section	.note.nv.tkinfo,"",@"SHT_NOTE"
	.sectionflags	@"SHF_NOTE_NV_TKINFO"
	.tkinfo
        /*0018*/ 	.word	0x00000002
        /*0030*/ 	.string	""
        /*0030*/ 	.string	"ptxas"
        /*0030*/ 	.string	"Cuda compilation tools, release 13.0, V13.0.88"
        /*0030*/ 	.string	"Build cuda_13.0.r13.0/compiler.36424714_0"
        /*0030*/ 	.string	"-arch sm_100 -m 64 "



//--------------------- .note.nv.cuinfo           --------------------------
	.section	.note.nv.cuinfo,"",@"SHT_NOTE"
	.sectionflags	@"SHF_NOTE_NV_CUINFO"
        /*0018*/ 	.short	0x0002
        /*001a*/ 	.short	0x0064
        /*001c*/ 	.short	0x0082
	.zero		2


//--------------------- .nv.info                  --------------------------
	.section	.nv.info,"",@"SHT_CUDA_INFO"
	.align	4


	//----- nvinfo : EIATTR_REGCOUNT
	.align		4
        /*0000*/ 	.byte	0x04, 0x2f
        /*0002*/ 	.short	(.L_1 - .L_0)
	.align		4
.L_0:
        /*0004*/ 	.word	index@(_Z9addKernelPiPKiS1_)
        /*0008*/ 	.word	0x0000000c


	//----- nvinfo : EIATTR_FRAME_SIZE
	.align		4
.L_1:
        /*000c*/ 	.byte	0x04, 0x11
        /*000e*/ 	.short	(.L_3 - .L_2)
	.align		4
.L_2:
        /*0010*/ 	.word	index@(_Z9addKernelPiPKiS1_)
        /*0014*/ 	.word	0x00000000


	//----- nvinfo : EIATTR_REGCOUNT
	.align		4
.L_3:
        /*0018*/ 	.byte	0x04, 0x2f
        /*001a*/ 	.short	(.L_5 - .L_4)
	.align		4
.L_4:
        /*001c*/ 	.word	index@(_Z17addMarticesKernelPPiPPKiS3_)
        /*0020*/ 	.word	0x00000012


	//----- nvinfo : EIATTR_FRAME_SIZE
	.align		4
.L_5:
        /*0024*/ 	.byte	0x04, 0x11
        /*0026*/ 	.short	(.L_7 - .L_6)
	.align		4
.L_6:
        /*0028*/ 	.word	index@(_Z17addMarticesKernelPPiPPKiS3_)
        /*002c*/ 	.word	0x00000000


	//----- nvinfo : EIATTR_MIN_STACK_SIZE
	.align		4
.L_7:
        /*0030*/ 	.byte	0x04, 0x12
        /*0032*/ 	.short	(.L_9 - .L_8)
	.align		4
.L_8:
        /*0034*/ 	.word	index@(_Z17addMarticesKernelPPiPPKiS3_)
        /*0038*/ 	.word	0x00000000


	//----- nvinfo : EIATTR_MIN_STACK_SIZE
	.align		4
.L_9:
        /*003c*/ 	.byte	0x04, 0x12
        /*003e*/ 	.short	(.L_11 - .L_10)
	.align		4
.L_10:
        /*0040*/ 	.word	index@(_Z9addKernelPiPKiS1_)
        /*0044*/ 	.word	0x00000000
.L_11:


//--------------------- .nv.compat                --------------------------
	.section	.nv.compat,"",@"SHT_CUDA_COMPAT_INFO"
	.align	4
        /*0000*/ 	.byte	0x02, 0x09, 0x00, 0x00, 0x02, 0x02, 0x01, 0x00, 0x02, 0x05, 0x05, 0x00, 0x03, 0x07, 0x01, 0x01
        /*0010*/ 	.byte	0x02, 0x03, 0x00, 0x00, 0x02, 0x06, 0x01, 0x00, 0x04, 0x0b, 0x08, 0x00, 0x09, 0x00, 0x00, 0x00
        /*0020*/ 	.byte	0x00, 0x00, 0x00, 0x00


//--------------------- .nv.info._Z17addMarticesKernelPPiPPKiS3_ --------------------------
	.section	.nv.info._Z17addMarticesKernelPPiPPKiS3_,"",@"SHT_CUDA_INFO"
	.sectionflags	@""
	.align	4


	//----- nvinfo : EIATTR_CUDA_API_VERSION
	.align		4
        /*0000*/ 	.byte	0x04, 0x37
        /*0002*/ 	.short	(.L_13 - .L_12)
.L_12:
        /*0004*/ 	.word	0x00000082


	//----- nvinfo : EIATTR_KPARAM_INFO
	.align		4
.L_13:
        /*0008*/ 	.byte	0x04, 0x17
        /*000a*/ 	.short	(.L_15 - .L_14)
.L_14:
        /*000c*/ 	.word	0x00000000
        /*0010*/ 	.short	0x0002
        /*0012*/ 	.short	0x0010
        /*0014*/ 	.byte	0x00, 0xf5, 0x21, 0x00


	//----- nvinfo : EIATTR_KPARAM_INFO
	.align		4
.L_15:
        /*0018*/ 	.byte	0x04, 0x17
        /*001a*/ 	.short	(.L_17 - .L_16)
.L_16:
        /*001c*/ 	.word	0x00000000
        /*0020*/ 	.short	0x0001
        /*0022*/ 	.short	0x0008
        /*0024*/ 	.byte	0x00, 0xf5, 0x21, 0x00


	//----- nvinfo : EIATTR_KPARAM_INFO
	.align		4
.L_17:
        /*0028*/ 	.byte	0x04, 0x17
        /*002a*/ 	.short	(.L_19 - .L_18)
.L_18:
        /*002c*/ 	.word	0x00000000
        /*0030*/ 	.short	0x0000
        /*0032*/ 	.short	0x0000
        /*0034*/ 	.byte	0x00, 0xf5, 0x21, 0x00


	//----- nvinfo : EIATTR_SPARSE_MMA_MASK
	.align		4
.L_19:
        /*0038*/ 	.byte	0x03, 0x50
        /*003a*/ 	.short	0x0000


	//----- nvinfo : EIATTR_MAXREG_COUNT
	.align		4
        /*003c*/ 	.byte	0x03, 0x1b
        /*003e*/ 	.short	0x00ff


	//----- nvinfo : EIATTR_MERCURY_ISA_VERSION
	.align		4
        /*0040*/ 	.byte	0x03, 0x5f
        /*0042*/ 	.short	0x0101


	//----- nvinfo : EIATTR_VRC_CTA_INIT_COUNT
	.align		4
        /*0044*/ 	.byte	0x02, 0x4a
	.zero		1
	.zero		1


	//----- nvinfo : EIATTR_EXIT_INSTR_OFFSETS
	.align		4
        /*0048*/ 	.byte	0x04, 0x1c
        /*004a*/ 	.short	(.L_21 - .L_20)


	//   ....[0]....
.L_20:
        /*004c*/ 	.word	0x00000160


	//----- nvinfo : EIATTR_CBANK_PARAM_SIZE
	.align		4
.L_21:
        /*0050*/ 	.byte	0x03, 0x19
        /*0052*/ 	.short	0x0018


	//----- nvinfo : EIATTR_PARAM_CBANK
	.align		4
        /*0054*/ 	.byte	0x04, 0x0a
        /*0056*/ 	.short	(.L_23 - .L_22)
	.align		4
.L_22:
        /*0058*/ 	.word	index@(.nv.constant0._Z17addMarticesKernelPPiPPKiS3_)
        /*005c*/ 	.short	0x0380
        /*005e*/ 	.short	0x0018


	//----- nvinfo : EIATTR_SW_WAR
	.align		4
.L_23:
        /*0060*/ 	.byte	0x04, 0x36
        /*0062*/ 	.short	(.L_25 - .L_24)
.L_24:
        /*0064*/ 	.word	0x00000008
.L_25:


//--------------------- .nv.info._Z9addKernelPiPKiS1_ --------------------------
	.section	.nv.info._Z9addKernelPiPKiS1_,"",@"SHT_CUDA_INFO"
	.sectionflags	@""
	.align	4


	//----- nvinfo : EIATTR_CUDA_API_VERSION
	.align		4
        /*0000*/ 	.byte	0x04, 0x37
        /*0002*/ 	.short	(.L_27 - .L_26)
.L_26:
        /*0004*/ 	.word	0x00000082


	//----- nvinfo : EIATTR_KPARAM_INFO
	.align		4
.L_27:
        /*0008*/ 	.byte	0x04, 0x17
        /*000a*/ 	.short	(.L_29 - .L_28)
.L_28:
        /*000c*/ 	.word	0x00000000
        /*0010*/ 	.short	0x0002
        /*0012*/ 	.short	0x0010
        /*0014*/ 	.byte	0x00, 0xf5, 0x21, 0x00


	//----- nvinfo : EIATTR_KPARAM_INFO
	.align		4
.L_29:
        /*0018*/ 	.byte	0x04, 0x17
        /*001a*/ 	.short	(.L_31 - .L_30)
.L_30:
        /*001c*/ 	.word	0x00000000
        /*0020*/ 	.short	0x0001
        /*0022*/ 	.short	0x0008
        /*0024*/ 	.byte	0x00, 0xf5, 0x21, 0x00


	//----- nvinfo : EIATTR_KPARAM_INFO
	.align		4
.L_31:
        /*0028*/ 	.byte	0x04, 0x17
        /*002a*/ 	.short	(.L_33 - .L_32)
.L_32:
        /*002c*/ 	.word	0x00000000
        /*0030*/ 	.short	0x0000
        /*0032*/ 	.short	0x0000
        /*0034*/ 	.byte	0x00, 0xf5, 0x21, 0x00


	//----- nvinfo : EIATTR_SPARSE_MMA_MASK
	.align		4
.L_33:
        /*0038*/ 	.byte	0x03, 0x50
        /*003a*/ 	.short	0x0000


	//----- nvinfo : EIATTR_MAXREG_COUNT
	.align		4
        /*003c*/ 	.byte	0x03, 0x1b
        /*003e*/ 	.short	0x00ff


	//----- nvinfo : EIATTR_MERCURY_ISA_VERSION
	.align		4
        /*0040*/ 	.byte	0x03, 0x5f
        /*0042*/ 	.short	0x0101


	//----- nvinfo : EIATTR_VRC_CTA_INIT_COUNT
	.align		4
        /*0044*/ 	.byte	0x02, 0x4a
	.zero		1
	.zero		1


	//----- nvinfo : EIATTR_EXIT_INSTR_OFFSETS
	.align		4
        /*0048*/ 	.byte	0x04, 0x1c
        /*004a*/ 	.short	(.L_35 - .L_34)


	//   ....[0]....
.L_34:
        /*004c*/ 	.word	0x00000100


	//----- nvinfo : EIATTR_CBANK_PARAM_SIZE
	.align		4
.L_35:
        /*0050*/ 	.byte	0x03, 0x19
        /*0052*/ 	.short	0x0018


	//----- nvinfo : EIATTR_PARAM_CBANK
	.align		4
        /*0054*/ 	.byte	0x04, 0x0a
        /*0056*/ 	.short	(.L_37 - .L_36)
	.align		4
.L_36:
        /*0058*/ 	.word	index@(.nv.constant0._Z9addKernelPiPKiS1_)
        /*005c*/ 	.short	0x0380
        /*005e*/ 	.short	0x0018


	//----- nvinfo : EIATTR_SW_WAR
	.align		4
.L_37:
        /*0060*/ 	.byte	0x04, 0x36
        /*0062*/ 	.short	(.L_39 - .L_38)
.L_38:
        /*0064*/ 	.word	0x00000008
.L_39:


//--------------------- .nv.callgraph             --------------------------
	.section	.nv.callgraph,"",@"SHT_CUDA_CALLGRAPH"
	.align	4
	.sectionentsize	8
	.align		4
        /*0000*/ 	.word	0x00000000
	.align		4
        /*0004*/ 	.word	0xffffffff
	.align		4
        /*0008*/ 	.word	0x00000000
	.align		4
        /*000c*/ 	.word	0xfffffffe
	.align		4
        /*0010*/ 	.word	0x00000000
	.align		4
        /*0014*/ 	.word	0xfffffffd
	.align		4
        /*0018*/ 	.word	0x00000000
	.align		4
        /*001c*/ 	.word	0xfffffffc


//--------------------- .text._Z17addMarticesKernelPPiPPKiS3_ --------------------------
	.section	.text._Z17addMarticesKernelPPiPPKiS3_,"ax",@progbits
	.align	128
        .global         _Z17addMarticesKernelPPiPPKiS3_
        .type           _Z17addMarticesKernelPPiPPKiS3_,@function
        .size           _Z17addMarticesKernelPPiPPKiS3_,(.L_x_2 - _Z17addMarticesKernelPPiPPKiS3_)
        .other          _Z17addMarticesKernelPPiPPKiS3_,@"STO_CUDA_ENTRY STV_DEFAULT"
_Z17addMarticesKernelPPiPPKiS3_:
.text._Z17addMarticesKernelPPiPPKiS3_:
[----:B------:R-:W-:Y:S01]  /*0000*/  LDC R1, c[0x0][0x37c] ;  /* 0x0000df00ff017b82 */ /* 0x000fe20000000800 */
[----:B------:R-:W0:Y:S07]  /*0010*/  S2R R5, SR_TID.X ;  /* 0x0000000000057919 */ /* 0x000e2e0000002100 */
[----:B------:R-:W1:Y:S01]  /*0020*/  LDC.64 R2, c[0x0][0x388] ;  /* 0x0000e200ff027b82 */ /* 0x000e620000000a00 */
[----:B------:R-:W0:Y:S01]  /*0030*/  LDCU UR6, c[0x0][0x360] ;  /* 0x00006c00ff0677ac */ /* 0x000e220008000800 */
[----:B------:R-:W0:Y:S01]  /*0040*/  S2R R13, SR_TID.Y ;  /* 0x00000000000d7919 */ /* 0x000e220000002200 */
[----:B------:R-:W2:Y:S05]  /*0050*/  LDCU.64 UR4, c[0x0][0x358] ;  /* 0x00006b00ff0477ac */ /* 0x000eaa0008000a00 */
[----:B------:R-:W3:Y:S08]  /*0060*/  LDC.64 R6, c[0x0][0x390] ;  /* 0x0000e400ff067b82 */ /* 0x000ef00000000a00 */
[----:B------:R-:W4:Y:S01]  /*0070*/  LDC.64 R10, c[0x0][0x380] ;  /* 0x0000e000ff0a7b82 */ /* 0x000f220000000a00 */
[----:B0-----:R-:W-:-:S04]  /*0080*/  IMAD R5, R13, UR6, R5 ;  /* 0x000000060d057c24 */ /* 0x001fc8000f8e0205 */
[----:B-1----:R-:W-:-:S04]  /*0090*/  IMAD.WIDE.U32 R2, R5, 0x8, R2 ;  /* 0x0000000805027825 */ /* 0x002fc800078e0002 */
[C---:B---3--:R-:W-:Y:S02]  /*00a0*/  IMAD.WIDE.U32 R6, R5.reuse, 0x8, R6 ;  /* 0x0000000805067825 */ /* 0x048fe400078e0006 */
[----:B--2---:R-:W2:Y:S04]  /*00b0*/  LDG.E.64 R2, desc[UR4][R2.64] ;  /* 0x0000000402027981 */ /* 0x004ea8000c1e1b00 */
[----:B------:R-:W3:Y:S01]  /*00c0*/  LDG.E.64 R6, desc[UR4][R6.64] ;  /* 0x0000000406067981 */ /* 0x000ee2000c1e1b00 */
[----:B----4-:R-:W-:-:S06]  /*00d0*/  IMAD.WIDE.U32 R10, R5, 0x8, R10 ;  /* 0x00000008050a7825 */ /* 0x010fcc00078e000a */
[----:B------:R-:W4:Y:S01]  /*00e0*/  LDG.E.64 R10, desc[UR4][R10.64] ;  /* 0x000000040a0a7981 */ /* 0x000f22000c1e1b00 */
[----:B--2---:R-:W-:-:S04]  /*00f0*/  IMAD.WIDE.U32 R4, R13, 0x4, R2 ;  /* 0x000000040d047825 */ /* 0x004fc800078e0002 */
[C---:B---3--:R-:W-:Y:S02]  /*0100*/  IMAD.WIDE.U32 R8, R13.reuse, 0x4, R6 ;  /* 0x000000040d087825 */ /* 0x048fe400078e0006 */
[----:B------:R-:W2:Y:S04]  /*0110*/  LDG.E R4, desc[UR4][R4.64] ;  /* 0x0000000404047981 */ /* 0x000ea8000c1e1900 */
[----:B------:R-:W2:Y:S01]  /*0120*/  LDG.E R9, desc[UR4][R8.64] ;  /* 0x0000000408097981 */ /* 0x000ea2000c1e1900 */
[----:B----4-:R-:W-:Y:S01]  /*0130*/  IMAD.WIDE.U32 R12, R13, 0x4, R10 ;  /* 0x000000040d0c7825 */ /* 0x010fe200078e000a */
[----:B--2---:R-:W-:-:S05]  /*0140*/  IADD3 R15, PT, PT, R4, R9, RZ ;  /* 0x00000009040f7210 */ /* 0x004fca0007ffe0ff */
[----:B------:R-:W-:Y:S01]  /*0150*/  STG.E desc[UR4][R12.64], R15 ;  /* 0x0000000f0c007986 */ /* 0x000fe2000c101904 */
[----:B------:R-:W-:Y:S05]  /*0160*/  EXIT ;  /* 0x000000000000794d */ /* 0x000fea0003800000 */
.L_x_0:
[----:B------:R-:W-:-:S00]  /*0170*/  BRA `(.L_x_0) ;  /* 0xfffffffc00fc7947 */ /* 0x000fc0000383ffff */
[----:B------:R-:W-:-:S00]  /*0180*/  NOP ;  /* 0x0000000000007918 */ /* 0x000fc00000000000 */
[----:B------:R-:W-:-:S00]  /*0190*/  NOP ;  /* 0x0000000000007918 */ /* 0x000fc00000000000 */
[----:B------:R-:W-:-:S00]  /*01a0*/  NOP ;  /* 0x0000000000007918 */ /* 0x000fc00000000000 */
[----:B------:R-:W-:-:S00]  /*01b0*/  NOP ;  /* 0x0000000000007918 */ /* 0x000fc00000000000 */
[----:B------:R-:W-:-:S00]  /*01c0*/  NOP ;  /* 0x0000000000007918 */ /* 0x000fc00000000000 */
[----:B------:R-:W-:-:S00]  /*01d0*/  NOP ;  /* 0x0000000000007918 */ /* 0x000fc00000000000 */
[----:B------:R-:W-:-:S00]  /*01e0*/  NOP ;  /* 0x0000000000007918 */ /* 0x000fc00000000000 */
[----:B------:R-:W-:-:S00]  /*01f0*/  NOP ;  /* 0x0000000000007918 */ /* 0x000fc00000000000 */
.L_x_2:


//--------------------- .text._Z9addKernelPiPKiS1_ --------------------------
	.section	.text._Z9addKernelPiPKiS1_,"ax",@progbits
	.align	128
        .global         _Z9addKernelPiPKiS1_
        .type           _Z9addKernelPiPKiS1_,@function
        .size           _Z9addKernelPiPKiS1_,(.L_x_3 - _Z9addKernelPiPKiS1_)
        .other          _Z9addKernelPiPKiS1_,@"STO_CUDA_ENTRY STV_DEFAULT"
_Z9addKernelPiPKiS1_:
.text._Z9addKernelPiPKiS1_:
[----:B------:R-:W-:Y:S01]  /*0000*/  LDC R1, c[0x0][0x37c] ;  /* 0x0000df00ff017b82 */ /* 0x000fe20000000800 */
[----:B------:R-:W0:Y:S07]  /*0010*/  S2R R9, SR_TID.X ;  /* 0x0000000000097919 */ /* 0x000e2e0000002100 */
[----:B------:R-:W0:Y:S01]  /*0020*/  S2UR UR6, SR_CTAID.X ;  /* 0x00000000000679c3 */ /* 0x000e220000002500 */
[----:B------:R-:W1:Y:S07]  /*0030*/  LDCU.64 UR4, c[0x0][0x358] ;  /* 0x00006b00ff0477ac */ /* 0x000e6e0008000a00 */
[----:B------:R-:W0:Y:S08]  /*0040*/  LDC R0, c[0x0][0x360] ;  /* 0x0000d800ff007b82 */ /* 0x000e300000000800 */
[----:B------:R-:W2:Y:S08]  /*0050*/  LDC.64 R2, c[0x0][0x388] ;  /* 0x0000e200ff027b82 */ /* 0x000eb00000000a00 */
[----:B------:R-:W3:Y:S01]  /*0060*/  LDC.64 R4, c[0x0][0x390] ;  /* 0x0000e400ff047b82 */ /* 0x000ee20000000a00 */
[----:B0-----:R-:W-:-:S07]  /*0070*/  IMAD R9, R0, UR6, R9 ;  /* 0x0000000600097c24 */ /* 0x001fce000f8e0209 */
[----:B------:R-:W0:Y:S01]  /*0080*/  LDC.64 R6, c[0x0][0x380] ;  /* 0x0000e000ff067b82 */ /* 0x000e220000000a00 */
[----:B--2---:R-:W-:-:S06]  /*0090*/  IMAD.WIDE R2, R9, 0x4, R2 ;  /* 0x0000000409027825 */ /* 0x004fcc00078e0202 */
[----:B-1----:R-:W2:Y:S01]  /*00a0*/  LDG.E R2, desc[UR4][R2.64] ;  /* 0x0000000402027981 */ /* 0x002ea2000c1e1900 */
[----:B---3--:R-:W-:-:S06]  /*00b0*/  IMAD.WIDE R4, R9, 0x4, R4 ;  /* 0x0000000409047825 */ /* 0x008fcc00078e0204 */
[----:B------:R-:W2:Y:S01]  /*00c0*/  LDG.E R5, desc[UR4][R4.64] ;  /* 0x0000000404057981 */ /* 0x000ea2000c1e1900 */
[----:B0-----:R-:W-:Y:S01]  /*00d0*/  IMAD.WIDE R6, R9, 0x4, R6 ;  /* 0x0000000409067825 */ /* 0x001fe200078e0206 */
[----:B--2---:R-:W-:-:S05]  /*00e0*/  IADD3 R9, PT, PT, R2, R5, RZ ;  /* 0x0000000502097210 */ /* 0x004fca0007ffe0ff */
[----:B------:R-:W-:Y:S01]  /*00f0*/  STG.E desc[UR4][R6.64], R9 ;  /* 0x0000000906007986 */ /* 0x000fe2000c101904 */
[----:B------:R-:W-:Y:S05]  /*0100*/  EXIT ;  /* 0x000000000000794d */ /* 0x000fea0003800000 */
.L_x_1:
        /* <DEDUP_REMOVED lines=15> */
.L_x_3:


//--------------------- .nv.shared.reserved.0     --------------------------
	.section	.nv.shared.reserved.0,"aw",@nobits
	.weak		__nv_reservedSMEM_offset_0_alias
	.size		__nv_reservedSMEM_offset_0_alias, 0, 64
	.other		__nv_reservedSMEM_offset_0_alias,@"STO_CUDA_RESERVED_SHARED STV_DEFAULT"
__nv_reservedSMEM_offset_0_alias:
	.zero		0
	.zero		64


//--------------------- .nv.constant0._Z17addMarticesKernelPPiPPKiS3_ --------------------------
	.section	.nv.constant0._Z17addMarticesKernelPPiPPKiS3_,"a",@progbits
	.sectionflags	@""
	.align	4
.nv.constant0._Z17addMarticesKernelPPiPPKiS3_:
	.zero		920


//--------------------- .nv.constant0._Z9addKernelPiPKiS1_ --------------------------
	.section	.nv.constant0._Z9addKernelPiPKiS1_,"a",@progbits
	.sectionflags	@""
	.align	4
.nv.constant0._Z9addKernelPiPKiS1_:
	.zero		920


//--------------------- SYMBOLS --------------------------

	.type		.nv.reservedSmem.offset0,@object
	.size		.nv.reservedSmem.offset0,0x4
